//
// Generated by NVIDIA NVVM Compiler
//
// Compiler Build ID: CL-36424714
// Cuda compilation tools, release 13.0, V13.0.88
// Based on NVVM 20.0.0
//

.version 9.0
.target sm_100
.address_size 64

	// .globl	_Z13cudaMatrixAddPfS_S_ii

.visible .entry _Z13cudaMatrixAddPfS_S_ii(
	.param .u64 .ptr .align 1 _Z13cudaMatrixAddPfS_S_ii_param_0,
	.param .u64 .ptr .align 1 _Z13cudaMatrixAddPfS_S_ii_param_1,
	.param .u64 .ptr .align 1 _Z13cudaMatrixAddPfS_S_ii_param_2,
	.param .u32 _Z13cudaMatrixAddPfS_S_ii_param_3,
	.param .u32 _Z13cudaMatrixAddPfS_S_ii_param_4
)
{
	.reg .b32 	%r<5>;
	.reg .b32 	%f<4>;
	.reg .b64 	%rd<11>;

	ld.param.u64 	%rd1, [_Z13cudaMatrixAddPfS_S_ii_param_0];
	ld.param.u64 	%rd2, [_Z13cudaMatrixAddPfS_S_ii_param_1];
	ld.param.u64 	%rd3, [_Z13cudaMatrixAddPfS_S_ii_param_2];
	ld.param.u32 	%r1, [_Z13cudaMatrixAddPfS_S_ii_param_4];
	cvta.to.global.u64 	%rd4, %rd3;
	cvta.to.global.u64 	%rd5, %rd2;
	cvta.to.global.u64 	%rd6, %rd1;
	mov.u32 	%r2, %tid.x;
	mov.u32 	%r3, %ctaid.x;
	mad.lo.s32 	%r4, %r1, %r2, %r3;
	mul.wide.s32 	%rd7, %r4, 4;
	add.s64 	%rd8, %rd6, %rd7;
	ld.global.f32 	%f1, [%rd8];
	add.s64 	%rd9, %rd5, %rd7;
	ld.global.f32 	%f2, [%rd9];
	add.f32 	%f3, %f1, %f2;
	add.s64 	%rd10, %rd4, %rd7;
	st.global.f32 	[%rd10], %f3;
	ret;

}
	// .globl	_Z14cudaMatrixMultPfS_S_ii
.visible .entry _Z14cudaMatrixMultPfS_S_ii(
	.param .u64 .ptr .align 1 _Z14cudaMatrixMultPfS_S_ii_param_0,
	.param .u64 .ptr .align 1 _Z14cudaMatrixMultPfS_S_ii_param_1,
	.param .u64 .ptr .align 1 _Z14cudaMatrixMultPfS_S_ii_param_2,
	.param .u32 _Z14cudaMatrixMultPfS_S_ii_param_3,
	.param .u32 _Z14cudaMatrixMultPfS_S_ii_param_4
)
{
	.reg .pred 	%p<11>;
	.reg .b32 	%r<41>;
	.reg .b32 	%f<68>;
	.reg .b64 	%rd<53>;

	ld.param.u64 	%rd7, [_Z14cudaMatrixMultPfS_S_ii_param_0];
	ld.param.u64 	%rd8, [_Z14cudaMatrixMultPfS_S_ii_param_1];
	ld.param.u64 	%rd6, [_Z14cudaMatrixMultPfS_S_ii_param_2];
	ld.param.u32 	%r18, [_Z14cudaMatrixMultPfS_S_ii_param_3];
	ld.param.u32 	%r19, [_Z14cudaMatrixMultPfS_S_ii_param_4];
	cvta.to.global.u64 	%rd1, %rd8;
	cvta.to.global.u64 	%rd2, %rd7;
	mov.u32 	%r20, %ctaid.y;
	mov.u32 	%r21, %ntid.y;
	mov.u32 	%r22, %tid.y;
	mad.lo.s32 	%r1, %r20, %r21, %r22;
	mov.u32 	%r23, %ctaid.x;
	mov.u32 	%r24, %ntid.x;
	mov.u32 	%r25, %tid.x;
	mad.lo.s32 	%r2, %r23, %r24, %r25;
	max.s32 	%r26, %r1, %r2;
	setp.ge.s32 	%p1, %r26, %r18;
	@%p1 bra 	$L__BB1_14;
	setp.lt.s32 	%p2, %r19, 1;
	mov.f32 	%f67, 0f00000000;
	@%p2 bra 	$L__BB1_13;
	mul.lo.s32 	%r3, %r19, %r1;
	and.b32  	%r4, %r19, 7;
	setp.lt.u32 	%p3, %r19, 8;
	mov.f32 	%f67, 0f00000000;
	mov.b32 	%r39, 0;
	@%p3 bra 	$L__BB1_5;
	and.b32  	%r39, %r19, 2147483640;
	neg.s32 	%r37, %r39;
	shl.b32 	%r7, %r18, 3;
	mul.wide.u32 	%rd9, %r3, 4;
	add.s64 	%rd10, %rd9, %rd2;
	add.s64 	%rd52, %rd10, 16;
	mov.f32 	%f67, 0f00000000;
	mul.wide.s32 	%rd13, %r18, 4;
	mov.u32 	%r36, %r2;
$L__BB1_4:
	.pragma "nounroll";
	ld.global.f32 	%f17, [%rd52+-16];
	mul.wide.s32 	%rd11, %r36, 4;
	add.s64 	%rd12, %rd1, %rd11;
	ld.global.f32 	%f18, [%rd12];
	fma.rn.f32 	%f19, %f17, %f18, %f67;
	ld.global.f32 	%f20, [%rd52+-12];
	add.s64 	%rd14, %rd12, %rd13;
	ld.global.f32 	%f21, [%rd14];
	fma.rn.f32 	%f22, %f20, %f21, %f19;
	ld.global.f32 	%f23, [%rd52+-8];
	add.s64 	%rd15, %rd14, %rd13;
	ld.global.f32 	%f24, [%rd15];
	fma.rn.f32 	%f25, %f23, %f24, %f22;
	ld.global.f32 	%f26, [%rd52+-4];
	add.s64 	%rd16, %rd15, %rd13;
	ld.global.f32 	%f27, [%rd16];
	fma.rn.f32 	%f28, %f26, %f27, %f25;
	ld.global.f32 	%f29, [%rd52];
	add.s64 	%rd17, %rd16, %rd13;
	ld.global.f32 	%f30, [%rd17];
	fma.rn.f32 	%f31, %f29, %f30, %f28;
	ld.global.f32 	%f32, [%rd52+4];
	add.s64 	%rd18, %rd17, %rd13;
	ld.global.f32 	%f33, [%rd18];
	fma.rn.f32 	%f34, %f32, %f33, %f31;
	ld.global.f32 	%f35, [%rd52+8];
	add.s64 	%rd19, %rd18, %rd13;
	ld.global.f32 	%f36, [%rd19];
	fma.rn.f32 	%f37, %f35, %f36, %f34;
	ld.global.f32 	%f38, [%rd52+12];
	add.s64 	%rd20, %rd19, %rd13;
	ld.global.f32 	%f39, [%rd20];
	fma.rn.f32 	%f67, %f38, %f39, %f37;
	add.s32 	%r37, %r37, 8;
	add.s32 	%r36, %r36, %r7;
	add.s64 	%rd52, %rd52, 32;
	setp.ne.s32 	%p4, %r37, 0;
	@%p4 bra 	$L__BB1_4;
$L__BB1_5:
	setp.eq.s32 	%p5, %r4, 0;
	@%p5 bra 	$L__BB1_13;
	and.b32  	%r13, %r19, 3;
	setp.lt.u32 	%p6, %r4, 4;
	@%p6 bra 	$L__BB1_8;
	add.s32 	%r28, %r39, %r3;
	mul.wide.u32 	%rd21, %r28, 4;
	add.s64 	%rd22, %rd2, %rd21;
	ld.global.f32 	%f41, [%rd22];
	mad.lo.s32 	%r29, %r39, %r18, %r2;
	mul.wide.s32 	%rd23, %r29, 4;
	add.s64 	%rd24, %rd1, %rd23;
	ld.global.f32 	%f42, [%rd24];
	fma.rn.f32 	%f43, %f41, %f42, %f67;
	cvt.u64.u32 	%rd25, %r3;
	cvt.u64.u32 	%rd26, %r39;
	add.s64 	%rd27, %rd26, %rd25;
	shl.b64 	%rd28, %rd27, 2;
	add.s64 	%rd29, %rd2, %rd28;
	ld.global.f32 	%f44, [%rd29+4];
	mul.wide.s32 	%rd30, %r18, 4;
	add.s64 	%rd31, %rd24, %rd30;
	ld.global.f32 	%f45, [%rd31];
	fma.rn.f32 	%f46, %f44, %f45, %f43;
	ld.global.f32 	%f47, [%rd29+8];
	add.s64 	%rd32, %rd31, %rd30;
	ld.global.f32 	%f48, [%rd32];
	fma.rn.f32 	%f49, %f47, %f48, %f46;
	ld.global.f32 	%f50, [%rd29+12];
	add.s64 	%rd33, %rd32, %rd30;
	ld.global.f32 	%f51, [%rd33];
	fma.rn.f32 	%f67, %f50, %f51, %f49;
	add.s32 	%r39, %r39, 4;
$L__BB1_8:
	setp.eq.s32 	%p7, %r13, 0;
	@%p7 bra 	$L__BB1_13;
	setp.eq.s32 	%p8, %r13, 1;
	@%p8 bra 	$L__BB1_11;
	add.s32 	%r30, %r39, %r3;
	mul.wide.u32 	%rd34, %r30, 4;
	add.s64 	%rd35, %rd2, %rd34;
	ld.global.f32 	%f53, [%rd35];
	mad.lo.s32 	%r31, %r39, %r18, %r2;
	mul.wide.s32 	%rd36, %r31, 4;
	add.s64 	%rd37, %rd1, %rd36;
	ld.global.f32 	%f54, [%rd37];
	fma.rn.f32 	%f55, %f53, %f54, %f67;
	cvt.u64.u32 	%rd38, %r3;
	cvt.u64.u32 	%rd39, %r39;
	add.s64 	%rd40, %rd39, %rd38;
	shl.b64 	%rd41, %rd40, 2;
	add.s64 	%rd42, %rd2, %rd41;
	ld.global.f32 	%f56, [%rd42+4];
	mul.wide.s32 	%rd43, %r18, 4;
	add.s64 	%rd44, %rd37, %rd43;
	ld.global.f32 	%f57, [%rd44];
	fma.rn.f32 	%f67, %f56, %f57, %f55;
	add.s32 	%r39, %r39, 2;
$L__BB1_11:
	and.b32  	%r32, %r19, 1;
	setp.eq.b32 	%p9, %r32, 1;
	not.pred 	%p10, %p9;
	@%p10 bra 	$L__BB1_13;
	add.s32 	%r33, %r39, %r3;
	mul.wide.u32 	%rd45, %r33, 4;
	add.s64 	%rd46, %rd2, %rd45;
	ld.global.f32 	%f58, [%rd46];
	mad.lo.s32 	%r34, %r39, %r18, %r2;
	mul.wide.s32 	%rd47, %r34, 4;
	add.s64 	%rd48, %rd1, %rd47;
	ld.global.f32 	%f59, [%rd48];
	fma.rn.f32 	%f67, %f58, %f59, %f67;
$L__BB1_13:
	mad.lo.s32 	%r35, %r18, %r1, %r2;
	cvta.to.global.u64 	%rd49, %rd6;
	mul.wide.s32 	%rd50, %r35, 4;
	add.s64 	%rd51, %rd49, %rd50;
	st.global.f32 	[%rd51], %f67;
$L__BB1_14:
	ret;

}


// ===== COMPILED SASS (sm_100) =====

	.target	sm_100

	.elftype	@"ET_EXEC"


//--------------------- .note.nv.tkinfo           --------------------------
	.section	.note.nv.tkinfo,"",@"SHT_NOTE"
	.sectionflags	@"SHF_NOTE_NV_TKINFO"
	.tkinfo
        /*0018*/ 	.word	0x00000002
        /*0030*/ 	.string	""
        /*0030*/ 	.string	"ptxas"
        /*0030*/ 	.string	"Cuda compilation tools, release 13.0, V13.0.88"
        /*0030*/ 	.string	"Build cuda_13.0.r13.0/compiler.36424714_0"
        /*0030*/ 	.string	"-arch sm_100 -m 64 "



//--------------------- .note.nv.cuinfo           --------------------------
	.section	.note.nv.cuinfo,"",@"SHT_NOTE"
	.sectionflags	@"SHF_NOTE_NV_CUINFO"
        /*0018*/ 	.short	0x0002
        /*001a*/ 	.short	0x0064
        /*001c*/ 	.short	0x0082
	.zero		2


//--------------------- .nv.info                  --------------------------
	.section	.nv.info,"",@"SHT_CUDA_INFO"
	.align	4


	//----- nvinfo : EIATTR_REGCOUNT
	.align		4
        /*0000*/ 	.byte	0x04, 0x2f
        /*0002*/ 	.short	(.L_1 - .L_0)
	.align		4
.L_0:
        /*0004*/ 	.word	index@(_Z13cudaMatrixAddPfS_S_ii)
        /*0008*/ 	.word	0x0000000c


	//----- nvinfo : EIATTR_FRAME_SIZE
	.align		4
.L_1:
        /*000c*/ 	.byte	0x04, 0x11
        /*000e*/ 	.short	(.L_3 - .L_2)
	.align		4
.L_2:
        /*0010*/ 	.word	index@(_Z13cudaMatrixAddPfS_S_ii)
        /*0014*/ 	.word	0x00000000


	//----- nvinfo : EIATTR_REGCOUNT
	.align		4
.L_3:
        /*0018*/ 	.byte	0x04, 0x2f
        /*001a*/ 	.short	(.L_5 - .L_4)
	.align		4
.L_4:
        /*001c*/ 	.word	index@(_Z14cudaMatrixMultPfS_S_ii)
        /*0020*/ 	.word	0x00000020


	//----- nvinfo : EIATTR_FRAME_SIZE
	.align		4
.L_5:
        /*0024*/ 	.byte	0x04, 0x11
        /*0026*/ 	.short	(.L_7 - .L_6)
	.align		4
.L_6:
        /*0028*/ 	.word	index@(_Z14cudaMatrixMultPfS_S_ii)
        /*002c*/ 	.word	0x00000000


	//----- nvinfo : EIATTR_MIN_STACK_SIZE
	.align		4
.L_7:
        /*0030*/ 	.byte	0x04, 0x12
        /*0032*/ 	.short	(.L_9 - .L_8)
	.align		4
.L_8:
        /*0034*/ 	.word	index@(_Z14cudaMatrixMultPfS_S_ii)
        /*0038*/ 	.word	0x00000000


	//----- nvinfo : EIATTR_MIN_STACK_SIZE
	.align		4
.L_9:
        /*003c*/ 	.byte	0x04, 0x12
        /*003e*/ 	.short	(.L_11 - .L_10)
	.align		4
.L_10:
        /*0040*/ 	.word	index@(_Z13cudaMatrixAddPfS_S_ii)
        /*0044*/ 	.word	0x00000000
.L_11:


//--------------------- .nv.compat                --------------------------
	.section	.nv.compat,"",@"SHT_CUDA_COMPAT_INFO"
	.align	4
        /*0000*/ 	.byte	0x02, 0x09, 0x00, 0x00, 0x02, 0x02, 0x01, 0x00, 0x02, 0x05, 0x05, 0x00, 0x03, 0x07, 0x01, 0x01
        /*0010*/ 	.byte	0x02, 0x03, 0x00, 0x00, 0x02, 0x06, 0x01, 0x00, 0x04, 0x0b, 0x08, 0x00, 0x09, 0x00, 0x00, 0x00
        /*0020*/ 	.byte	0x00, 0x00, 0x00, 0x00


//--------------------- .nv.info._Z14cudaMatrixMultPfS_S_ii --------------------------
	.section	.nv.info._Z14cudaMatrixMultPfS_S_ii,"",@"SHT_CUDA_INFO"
	.sectionflags	@""
	.align	4


	//----- nvinfo : EIATTR_CUDA_API_VERSION
	.align		4
        /*0000*/ 	.byte	0x04, 0x37
        /*0002*/ 	.short	(.L_13 - .L_12)
.L_12:
        /*0004*/ 	.word	0x00000082


	//----- nvinfo : EIATTR_KPARAM_INFO
	.align		4
.L_13:
        /*0008*/ 	.byte	0x04, 0x17
        /*000a*/ 	.short	(.L_15 - .L_14)
.L_14:
        /*000c*/ 	.word	0x00000000
        /*0010*/ 	.short	0x0004
        /*0012*/ 	.short	0x001c
        /*0014*/ 	.byte	0x00, 0xf0, 0x11, 0x00


	//----- nvinfo : EIATTR_KPARAM_INFO
	.align		4
.L_15:
        /*0018*/ 	.byte	0x04, 0x17
        /*001a*/ 	.short	(.L_17 - .L_16)
.L_16:
        /*001c*/ 	.word	0x00000000
        /*0020*/ 	.short	0x0003
        /*0022*/ 	.short	0x0018
        /*0024*/ 	.byte	0x00, 0xf0, 0x11, 0x00


	//----- nvinfo : EIATTR_KPARAM_INFO
	.align		4
.L_17:
        /*0028*/ 	.byte	0x04, 0x17
        /*002a*/ 	.short	(.L_19 - .L_18)
.L_18:
        /*002c*/ 	.word	0x00000000
        /*0030*/ 	.short	0x0002
        /*0032*/ 	.short	0x0010
        /*0034*/ 	.byte	0x00, 0xf5, 0x21, 0x00


	//----- nvinfo : EIATTR_KPARAM_INFO
	.align		4
.L_19:
        /*0038*/ 	.byte	0x04, 0x17
        /*003a*/ 	.short	(.L_21 - .L_20)
.L_20:
        /*003c*/ 	.word	0x00000000
        /*0040*/ 	.short	0x0001
        /*0042*/ 	.short	0x0008
        /*0044*/ 	.byte	0x00, 0xf5, 0x21, 0x00


	//----- nvinfo : EIATTR_KPARAM_INFO
	.align		4
.L_21:
        /*0048*/ 	.byte	0x04, 0x17
        /*004a*/ 	.short	(.L_23 - .L_22)
.L_22:
        /*004c*/ 	.word	0x00000000
        /*0050*/ 	.short	0x0000
        /*0052*/ 	.short	0x0000
        /*0054*/ 	.byte	0x00, 0xf5, 0x21, 0x00


	//----- nvinfo : EIATTR_SPARSE_MMA_MASK
	.align		4
.L_23:
        /*0058*/ 	.byte	0x03, 0x50
        /*005a*/ 	.short	0x0000


	//----- nvinfo : EIATTR_MAXREG_COUNT
	.align		4
        /*005c*/ 	.byte	0x03, 0x1b
        /*005e*/ 	.short	0x00ff


	//----- nvinfo : EIATTR_MERCURY_ISA_VERSION
	.align		4
        /*0060*/ 	.byte	0x03, 0x5f
        /*0062*/ 	.short	0x0101


	//----- nvinfo : EIATTR_VRC_CTA_INIT_COUNT
	.align		4
        /*0064*/ 	.byte	0x02, 0x4a
	.zero		1
	.zero		1


	//----- nvinfo : EIATTR_EXIT_INSTR_OFFSETS
	.align		4
        /*0068*/ 	.byte	0x04, 0x1c
        /*006a*/ 	.short	(.L_25 - .L_24)


	//   ....[0]....
.L_24:
        /*006c*/ 	.word	0x000000c0


	//   ....[1]....
        /*0070*/ 	.word	0x000008e0


	//----- nvinfo : EIATTR_CBANK_PARAM_SIZE
	.align		4
.L_25:
        /*0074*/ 	.byte	0x03, 0x19
        /*0076*/ 	.short	0x0020


	//----- nvinfo : EIATTR_PARAM_CBANK
	.align		4
        /*0078*/ 	.byte	0x04, 0x0a
        /*007a*/ 	.short	(.L_27 - .L_26)
	.align		4
.L_26:
        /*007c*/ 	.word	index@(.nv.constant0._Z14cudaMatrixMultPfS_S_ii)
        /*0080*/ 	.short	0x0380
        /*0082*/ 	.short	0x0020


	//----- nvinfo : EIATTR_SW_WAR
	.align		4
.L_27:
        /*0084*/ 	.byte	0x04, 0x36
        /*0086*/ 	.short	(.L_29 - .L_28)
.L_28:
        /*0088*/ 	.word	0x00000008
.L_29:


//--------------------- .nv.info._Z13cudaMatrixAddPfS_S_ii --------------------------
	.section	.nv.info._Z13cudaMatrixAddPfS_S_ii,"",@"SHT_CUDA_INFO"
	.sectionflags	@""
	.align	4


	//----- nvinfo : EIATTR_CUDA_API_VERSION
	.align		4
        /*0000*/ 	.byte	0x04, 0x37
        /*0002*/ 	.short	(.L_31 - .L_30)
.L_30:
        /*0004*/ 	.word	0x00000082


	//----- nvinfo : EIATTR_KPARAM_INFO
	.align		4
.L_31:
        /*0008*/ 	.byte	0x04, 0x17
        /*000a*/ 	.short	(.L_33 - .L_32)
.L_32:
        /*000c*/ 	.word	0x00000000
        /*0010*/ 	.short	0x0004
        /*0012*/ 	.short	0x001c
        /*0014*/ 	.byte	0x00, 0xf0, 0x11, 0x00


	//----- nvinfo : EIATTR_KPARAM_INFO
	.align		4
.L_33:
        /*0018*/ 	.byte	0x04, 0x17
        /*001a*/ 	.short	(.L_35 - .L_34)
.L_34:
        /*001c*/ 	.word	0x00000000
        /*0020*/ 	.short	0x0003
        /*0022*/ 	.short	0x0018
        /*0024*/ 	.byte	0x00, 0xf0, 0x11, 0x00


	//----- nvinfo : EIATTR_KPARAM_INFO
	.align		4
.L_35:
        /*0028*/ 	.byte	0x04, 0x17
        /*002a*/ 	.short	(.L_37 - .L_36)
.L_36:
        /*002c*/ 	.word	0x00000000
        /*0030*/ 	.short	0x0002
        /*0032*/ 	.short	0x0010
        /*0034*/ 	.byte	0x00, 0xf5, 0x21, 0x00


	//----- nvinfo : EIATTR_KPARAM_INFO
	.align		4
.L_37:
        /*0038*/ 	.byte	0x04, 0x17
        /*003a*/ 	.short	(.L_39 - .L_38)
.L_38:
        /*003c*/ 	.word	0x00000000
        /*0040*/ 	.short	0x0001
        /*0042*/ 	.short	0x0008
        /*0044*/ 	.byte	0x00, 0xf5, 0x21, 0x00


	//----- nvinfo : EIATTR_KPARAM_INFO
	.align		4
.L_39:
        /*0048*/ 	.byte	0x04, 0x17
        /*004a*/ 	.short	(.L_41 - .L_40)
.L_40:
        /*004c*/ 	.word	0x00000000
        /*0050*/ 	.short	0x0000
        /*0052*/ 	.short	0x0000
        /*0054*/ 	.byte	0x00, 0xf5, 0x21, 0x00


	//----- nvinfo : EIATTR_SPARSE_MMA_MASK
	.align		4
.L_41:
        /*0058*/ 	.byte	0x03, 0x50
        /*005a*/ 	.short	0x0000


	//----- nvinfo : EIATTR_MAXREG_COUNT
	.align		4
        /*005c*/ 	.byte	0x03, 0x1b
        /*005e*/ 	.short	0x00ff


	//----- nvinfo : EIATTR_MERCURY_ISA_VERSION
	.align		4
        /*0060*/ 	.byte	0x03, 0x5f
        /*0062*/ 	.short	0x0101


	//----- nvinfo : EIATTR_VRC_CTA_INIT_COUNT
	.align		4
        /*0064*/ 	.byte	0x02, 0x4a
	.zero		1
	.zero		1


	//----- nvinfo : EIATTR_EXIT_INSTR_OFFSETS
	.align		4
        /*0068*/ 	.byte	0x04, 0x1c
        /*006a*/ 	.short	(.L_43 - .L_42)


	//   ....[0]....
.L_42:
        /*006c*/ 	.word	0x00000100


	//----- nvinfo : EIATTR_CBANK_PARAM_SIZE
	.align		4
.L_43:
        /*0070*/ 	.byte	0x03, 0x19
        /*0072*/ 	.short	0x0020


	//----- nvinfo : EIATTR_PARAM_CBANK
	.align		4
        /*0074*/ 	.byte	0x04, 0x0a
        /*0076*/ 	.short	(.L_45 - .L_44)
	.align		4
.L_44:
        /*0078*/ 	.word	index@(.nv.constant0._Z13cudaMatrixAddPfS_S_ii)
        /*007c*/ 	.short	0x0380
        /*007e*/ 	.short	0x0020


	//----- nvinfo : EIATTR_SW_WAR
	.align		4
.L_45:
        /*0080*/ 	.byte	0x04, 0x36
        /*0082*/ 	.short	(.L_47 - .L_46)
.L_46:
        /*0084*/ 	.word	0x00000008
.L_47:


//--------------------- .nv.callgraph             --------------------------
	.section	.nv.callgraph,"",@"SHT_CUDA_CALLGRAPH"
	.align	4
	.sectionentsize	8
	.align		4
        /*0000*/ 	.word	0x00000000
	.align		4
        /*0004*/ 	.word	0xffffffff
	.align		4
        /*0008*/ 	.word	0x00000000
	.align		4
        /*000c*/ 	.word	0xfffffffe
	.align		4
        /*0010*/ 	.word	0x00000000
	.align		4
        /*0014*/ 	.word	0xfffffffd
	.align		4
        /*0018*/ 	.word	0x00000000
	.align		4
        /*001c*/ 	.word	0xfffffffc


//--------------------- .text._Z14cudaMatrixMultPfS_S_ii --------------------------
	.section	.text._Z14cudaMatrixMultPfS_S_ii,"ax",@progbits
	.align	128
        .global         _Z14cudaMatrixMultPfS_S_ii
        .type           _Z14cudaMatrixMultPfS_S_ii,@function
        .size           _Z14cudaMatrixMultPfS_S_ii,(.L_x_6 - _Z14cudaMatrixMultPfS_S_ii)
        .other          _Z14cudaMatrixMultPfS_S_ii,@"STO_CUDA_ENTRY STV_DEFAULT"
_Z14cudaMatrixMultPfS_S_ii:
.text._Z14cudaMatrixMultPfS_S_ii:
[----:B------:R-:W-:Y:S01]  /*0000*/  LDC R1, c[0x0][0x37c] ;  /* 0x0000df00ff017b82 */ /* 0x000fe20000000800 */
[----:B------:R-:W0:Y:S07]  /*0010*/  S2R R3, SR_TID.Y ;  /* 0x0000000000037919 */ /* 0x000e2e0000002200 */
[----:B------:R-:W0:Y:S01]  /*0020*/  LDC R0, c[0x0][0x364] ;  /* 0x0000d900ff007b82 */ /* 0x000e220000000800 */
[----:B------:R-:W1:Y:S07]  /*0030*/  S2R R5, SR_TID.X ;  /* 0x0000000000057919 */ /* 0x000e6e0000002100 */
[----:B------:R-:W0:Y:S08]  /*0040*/  S2UR UR4, SR_CTAID.Y ;  /* 0x00000000000479c3 */ /* 0x000e300000002600 */
[----:B------:R-:W1:Y:S08]  /*0050*/  S2UR UR5, SR_CTAID.X ;  /* 0x00000000000579c3 */ /* 0x000e700000002500 */
[----:B------:R-:W1:Y:S08]  /*0060*/  LDC R16, c[0x0][0x360] ;  /* 0x0000d800ff107b82 */ /* 0x000e700000000800 */
[----:B------:R-:W2:Y:S01]  /*0070*/  LDC R17, c[0x0][0x398] ;  /* 0x0000e600ff117b82 */ /* 0x000ea20000000800 */
[----:B0-----:R-:W-:-:S02]  /*0080*/  IMAD R0, R0, UR4, R3 ;  /* 0x0000000400007c24 */ /* 0x001fc4000f8e0203 */
[----:B-1----:R-:W-:-:S05]  /*0090*/  IMAD R16, R16, UR5, R5 ;  /* 0x0000000510107c24 */ /* 0x002fca000f8e0205 */
[----:B------:R-:W-:-:S04]  /*00a0*/  VIMNMX R2, PT, PT, R0, R16, !PT ;  /* 0x0000001000027248 */ /* 0x000fc80007fe0100 */
[----:B--2---:R-:W-:-:S13]  /*00b0*/  ISETP.GE.AND P0, PT, R2, R17, PT ;  /* 0x000000110200720c */ /* 0x004fda0003f06270 */
[----:B------:R-:W-:Y:S05]  /*00c0*/  @P0 EXIT ;  /* 0x000000000000094d */ /* 0x000fea0003800000 */
[----:B------:R-:W0:Y:S01]  /*00d0*/  LDC R19, c[0x0][0x39c] ;  /* 0x0000e700ff137b82 */ /* 0x000e220000000800 */
[----:B------:R-:W1:Y:S01]  /*00e0*/  LDCU.64 UR4, c[0x0][0x358] ;  /* 0x00006b00ff0477ac */ /* 0x000e620008000a00 */
[----:B------:R-:W-:Y:S01]  /*00f0*/  HFMA2 R24, -RZ, RZ, 0, 0 ;  /* 0x00000000ff187431 */ /* 0x000fe200000001ff */
[----:B0-----:R-:W-:-:S13]  /*0100*/  ISETP.GE.AND P0, PT, R19, 0x1, PT ;  /* 0x000000011300780c */ /* 0x001fda0003f06270 */
[----:B-1----:R-:W-:Y:S05]  /*0110*/  @!P0 BRA `(.L_x_0) ;  /* 0x0000000400e08947 */ /* 0x002fea0003800000 */
[C---:B------:R-:W-:Y:S01]  /*0120*/  ISETP.GE.U32.AND P1, PT, R19.reuse, 0x8, PT ;  /* 0x000000081300780c */ /* 0x040fe20003f26070 */
[----:B------:R-:W-:Y:S01]  /*0130*/  IMAD R20, R0, R19, RZ ;  /* 0x0000001300147224 */ /* 0x000fe200078e02ff */
[----:B------:R-:W-:Y:S02]  /*0140*/  LOP3.LUT R27, R19, 0x7, RZ, 0xc0, !PT ;  /* 0x00000007131b7812 */ /* 0x000fe400078ec0ff */
[----:B------:R-:W-:Y:S02]  /*0150*/  MOV R24, RZ ;  /* 0x000000ff00187202 */ /* 0x000fe40000000f00 */
[----:B------:R-:W-:Y:S02]  /*0160*/  ISETP.NE.AND P0, PT, R27, RZ, PT ;  /* 0x000000ff1b00720c */ /* 0x000fe40003f05270 */
[----:B------:R-:W-:-:S05]  /*0170*/  MOV R21, RZ ;  /* 0x000000ff00157202 */ /* 0x000fca0000000f00 */
[----:B------:R-:W-:Y:S06]  /*0180*/  @!P1 BRA `(.L_x_1) ;  /* 0x0000000000c49947 */ /* 0x000fec0003800000 */
[----:B------:R-:W0:Y:S01]  /*0190*/  LDC.64 R2, c[0x0][0x380] ;  /* 0x0000e000ff027b82 */ /* 0x000e220000000a00 */
[----:B------:R-:W-:Y:S02]  /*01a0*/  LOP3.LUT R21, R19, 0x7ffffff8, RZ, 0xc0, !PT ;  /* 0x7ffffff813157812 */ /* 0x000fe400078ec0ff */
[----:B------:R-:W-:Y:S02]  /*01b0*/  MOV R24, RZ ;  /* 0x000000ff00187202 */ /* 0x000fe40000000f00 */
[----:B------:R-:W-:Y:S02]  /*01c0*/  MOV R18, R16 ;  /* 0x0000001000127202 */ /* 0x000fe40000000f00 */
[----:B------:R-:W-:Y:S01]  /*01d0*/  IADD3 R22, PT, PT, -R21, RZ, RZ ;  /* 0x000000ff15167210 */ /* 0x000fe20007ffe1ff */
[----:B0-----:R-:W-:-:S03]  /*01e0*/  IMAD.WIDE.U32 R2, R20, 0x4, R2 ;  /* 0x0000000414027825 */ /* 0x001fc600078e0002 */
[----:B------:R-:W-:-:S04]  /*01f0*/  IADD3 R4, P1, PT, R2, 0x10, RZ ;  /* 0x0000001002047810 */ /* 0x000fc80007f3e0ff */
[----:B------:R-:W-:-:S09]  /*0200*/  IADD3.X R5, PT, PT, RZ, R3, RZ, P1, !PT ;  /* 0x00000003ff057210 */ /* 0x000fd20000ffe4ff */
.L_x_2:
[----:B------:R-:W0:Y:S01]  /*0210*/  LDC.64 R14, c[0x0][0x388] ;  /* 0x0000e200ff0e7b82 */ /* 0x000e220000000a00 */
[----:B------:R-:W-:Y:S02]  /*0220*/  MOV R2, R4 ;  /* 0x0000000400027202 */ /* 0x000fe40000000f00 */
[----:B------:R-:W-:-:S05]  /*0230*/  MOV R3, R5 ;  /* 0x0000000500037202 */ /* 0x000fca0000000f00 */
[----:B------:R-:W2:Y:S04]  /*0240*/  LDG.E R25, desc[UR4][R2.64+-0x10] ;  /* 0xfffff00402197981 */ /* 0x000ea8000c1e1900 */
[----:B------:R-:W3:Y:S04]  /*0250*/  LDG.E R23, desc[UR4][R2.64+-0xc] ;  /* 0xfffff40402177981 */ /* 0x000ee8000c1e1900 */
[----:B------:R-:W4:Y:S04]  /*0260*/  LDG.E R29, desc[UR4][R2.64+-0x8] ;  /* 0xfffff804021d7981 */ /* 0x000f28000c1e1900 */
[----:B------:R-:W5:Y:S01]  /*0270*/  LDG.E R28, desc[UR4][R2.64+-0x4] ;  /* 0xfffffc04021c7981 */ /* 0x000f62000c1e1900 */
[----:B0-----:R-:W-:-:S05]  /*0280*/  IMAD.WIDE R14, R18, 0x4, R14 ;  /* 0x00000004120e7825 */ /* 0x001fca00078e020e */
[----:B------:R0:W2:Y:S01]  /*0290*/  LDG.E R26, desc[UR4][R14.64] ;  /* 0x000000040e1a7981 */ /* 0x0000a2000c1e1900 */
[----:B------:R-:W-:-:S04]  /*02a0*/  IMAD.WIDE R12, R17, 0x4, R14 ;  /* 0x00000004110c7825 */ /* 0x000fc800078e020e */
[C---:B------:R-:W-:Y:S02]  /*02b0*/  IMAD.WIDE R4, R17.reuse, 0x4, R12 ;  /* 0x0000000411047825 */ /* 0x040fe400078e020c */
[----:B------:R-:W3:Y:S02]  /*02c0*/  LDG.E R12, desc[UR4][R12.64] ;  /* 0x000000040c0c7981 */ /* 0x000ee4000c1e1900 */
[C---:B------:R-:W-:Y:S02]  /*02d0*/  IMAD.WIDE R8, R17.reuse, 0x4, R4 ;  /* 0x0000000411087825 */ /* 0x040fe400078e0204 */
[----:B------:R-:W4:Y:S02]  /*02e0*/  LDG.E R4, desc[UR4][R4.64] ;  /* 0x0000000404047981 */ /* 0x000f24000c1e1900 */
[C---:B------:R-:W-:Y:S02]  /*02f0*/  IMAD.WIDE R6, R17.reuse, 0x4, R8 ;  /* 0x0000000411067825 */ /* 0x040fe400078e0208 */
[----:B------:R-:W5:Y:S02]  /*0300*/  LDG.E R8, desc[UR4][R8.64] ;  /* 0x0000000408087981 */ /* 0x000f64000c1e1900 */
[----:B------:R-:W-:-:S02]  /*0310*/  IMAD.WIDE R10, R17, 0x4, R6 ;  /* 0x00000004110a7825 */ /* 0x000fc400078e0206 */
[----:B------:R-:W5:Y:S04]  /*0320*/  LDG.E R5, desc[UR4][R2.64] ;  /* 0x0000000402057981 */ /* 0x000f68000c1e1900 */
[----:B------:R-:W5:Y:S01]  /*0330*/  LDG.E R6, desc[UR4][R6.64] ;  /* 0x0000000406067981 */ /* 0x000f62000c1e1900 */
[----:B0-----:R-:W-:-:S03]  /*0340*/  IMAD.WIDE R14, R17, 0x4, R10 ;  /* 0x00000004110e7825 */ /* 0x001fc600078e020a */
[----:B------:R-:W5:Y:S04]  /*0350*/  LDG.E R10, desc[UR4][R10.64] ;  /* 0x000000040a0a7981 */ /* 0x000f68000c1e1900 */
[----:B------:R-:W5:Y:S04]  /*0360*/  LDG.E R13, desc[UR4][R14.64] ;  /* 0x000000040e0d7981 */ /* 0x000f68000c1e1900 */
[----:B------:R-:W5:Y:S04]  /*0370*/  LDG.E R7, desc[UR4][R2.64+0x4] ;  /* 0x0000040402077981 */ /* 0x000f68000c1e1900 */
[----:B------:R-:W5:Y:S01]  /*0380*/  LDG.E R9, desc[UR4][R2.64+0xc] ;  /* 0x00000c0402097981 */ /* 0x000f62000c1e1900 */
[----:B--2---:R-:W-:Y:S01]  /*0390*/  FFMA R26, R25, R26, R24 ;  /* 0x0000001a191a7223 */ /* 0x004fe20000000018 */
[----:B------:R-:W-:-:S02]  /*03a0*/  IMAD.WIDE R24, R17, 0x4, R14 ;  /* 0x0000000411187825 */ /* 0x000fc400078e020e */
[----:B------:R-:W2:Y:S04]  /*03b0*/  LDG.E R14, desc[UR4][R2.64+0x8] ;  /* 0x00000804020e7981 */ /* 0x000ea8000c1e1900 */
[----:B------:R-:W2:Y:S01]  /*03c0*/  LDG.E R24, desc[UR4][R24.64] ;  /* 0x0000000418187981 */ /* 0x000ea2000c1e1900 */
[----:B---3--:R-:W-:Y:S01]  /*03d0*/  FFMA R12, R23, R12, R26 ;  /* 0x0000000c170c7223 */ /* 0x008fe2000000001a */
[----:B------:R-:W-:-:S03]  /*03e0*/  IADD3 R22, PT, PT, R22, 0x8, RZ ;  /* 0x0000000816167810 */ /* 0x000fc60007ffe0ff */
[----:B----4-:R-:W-:Y:S01]  /*03f0*/  FFMA R29, R29, R4, R12 ;  /* 0x000000041d1d7223 */ /* 0x010fe2000000000c */
[----:B------:R-:W-:-:S03]  /*0400*/  ISETP.NE.AND P1, PT, R22, RZ, PT ;  /* 0x000000ff1600720c */ /* 0x000fc60003f25270 */
[----:B-----5:R-:W-:Y:S01]  /*0410*/  FFMA R8, R28, R8, R29 ;  /* 0x000000081c087223 */ /* 0x020fe2000000001d */
[----:B------:R-:W-:-:S03]  /*0420*/  IADD3 R4, P2, PT, R2, 0x20, RZ ;  /* 0x0000002002047810 */ /* 0x000fc60007f5e0ff */
[----:B------:R-:W-:Y:S01]  /*0430*/  FFMA R6, R5, R6, R8 ;  /* 0x0000000605067223 */ /* 0x000fe20000000008 */
[----:B------:R-:W-:Y:S02]  /*0440*/  IADD3.X R5, PT, PT, RZ, R3, RZ, P2, !PT ;  /* 0x00000003ff057210 */ /* 0x000fe400017fe4ff */
[----:B------:R-:W-:Y:S01]  /*0450*/  LEA R18, R17, R18, 0x3 ;  /* 0x0000001211127211 */ /* 0x000fe200078e18ff */
[----:B------:R-:W-:-:S04]  /*0460*/  FFMA R7, R7, R10, R6 ;  /* 0x0000000a07077223 */ /* 0x000fc80000000006 */
[----:B--2---:R-:W-:-:S04]  /*0470*/  FFMA R14, R14, R13, R7 ;  /* 0x0000000d0e0e7223 */ /* 0x004fc80000000007 */
[----:B------:R-:W-:Y:S01]  /*0480*/  FFMA R24, R9, R24, R14 ;  /* 0x0000001809187223 */ /* 0x000fe2000000000e */
[----:B------:R-:W-:Y:S06]  /*0490*/  @P1 BRA `(.L_x_2) ;  /* 0xfffffffc005c1947 */ /* 0x000fec000383ffff */
.L_x_1:
[----:B------:R-:W-:Y:S05]  /*04a0*/  @!P0 BRA `(.L_x_0) ;  /* 0x0000000000fc8947 */ /* 0x000fea0003800000 */
[----:B------:R-:W-:Y:S02]  /*04b0*/  ISETP.GE.U32.AND P1, PT, R27, 0x4, PT ;  /* 0x000000041b00780c */ /* 0x000fe40003f26070 */
[----:B------:R-:W-:-:S04]  /*04c0*/  LOP3.LUT R14, R19, 0x3, RZ, 0xc0, !PT ;  /* 0x00000003130e7812 */ /* 0x000fc800078ec0ff */
[----:B------:R-:W-:-:S07]  /*04d0*/  ISETP.NE.AND P0, PT, R14, RZ, PT ;  /* 0x000000ff0e00720c */ /* 0x000fce0003f05270 */
[----:B------:R-:W-:Y:S06]  /*04e0*/  @!P1 BRA `(.L_x_3) ;  /* 0x00000000006c9947 */ /* 0x000fec0003800000 */
[----:B------:R-:W0:Y:S01]  /*04f0*/  LDC.64 R4, c[0x0][0x388] ;  /* 0x0000e200ff047b82 */ /* 0x000e220000000a00 */
[----:B------:R-:W1:Y:S01]  /*0500*/  LDCU.64 UR6, c[0x0][0x380] ;  /* 0x00007000ff0677ac */ /* 0x000e620008000a00 */
[----:B------:R-:W-:Y:S01]  /*0510*/  IMAD R7, R21, R17, R16 ;  /* 0x0000001115077224 */ /* 0x000fe200078e0210 */
[CC--:B------:R-:W-:Y:S02]  /*0520*/  IADD3 R3, PT, PT, R20.reuse, R21.reuse, RZ ;  /* 0x0000001514037210 */ /* 0x0c0fe40007ffe0ff */
[----:B------:R-:W-:-:S03]  /*0530*/  IADD3 R8, P1, PT, R20, R21, RZ ;  /* 0x0000001514087210 */ /* 0x000fc60007f3e0ff */
[----:B------:R-:W2:Y:S01]  /*0540*/  LDC.64 R12, c[0x0][0x380] ;  /* 0x0000e000ff0c7b82 */ /* 0x000ea20000000a00 */
[----:B0-----:R-:W-:-:S04]  /*0550*/  IMAD.WIDE R4, R7, 0x4, R4 ;  /* 0x0000000407047825 */ /* 0x001fc800078e0204 */
[----:B------:R-:W-:Y:S02]  /*0560*/  IMAD.WIDE R6, R17, 0x4, R4 ;  /* 0x0000000411067825 */ /* 0x000fe400078e0204 */
[----:B------:R-:W3:Y:S02]  /*0570*/  LDG.E R4, desc[UR4][R4.64] ;  /* 0x0000000404047981 */ /* 0x000ee4000c1e1900 */
[----:B--2---:R-:W-:Y:S01]  /*0580*/  IMAD.WIDE.U32 R12, R3, 0x4, R12 ;  /* 0x00000004030c7825 */ /* 0x004fe200078e000c */
[----:B------:R-:W-:Y:S02]  /*0590*/  IADD3.X R3, PT, PT, RZ, RZ, RZ, P1, !PT ;  /* 0x000000ffff037210 */ /* 0x000fe40000ffe4ff */
[----:B-1----:R-:W-:-:S03]  /*05a0*/  LEA R2, P1, R8, UR6, 0x2 ;  /* 0x0000000608027c11 */ /* 0x002fc6000f8210ff */
[----:B------:R-:W3:Y:S01]  /*05b0*/  LDG.E R13, desc[UR4][R12.64] ;  /* 0x000000040c0d7981 */ /* 0x000ee2000c1e1900 */
[----:B------:R-:W-:Y:S01]  /*05c0*/  LEA.HI.X R3, R8, UR7, R3, 0x2, P1 ;  /* 0x0000000708037c11 */ /* 0x000fe200088f1403 */
[C---:B------:R-:W-:Y:S02]  /*05d0*/  IMAD.WIDE R8, R17.reuse, 0x4, R6 ;  /* 0x0000000411087825 */ /* 0x040fe400078e0206 */
[----:B------:R-:W2:Y:S04]  /*05e0*/  LDG.E R6, desc[UR4][R6.64] ;  /* 0x0000000406067981 */ /* 0x000ea8000c1e1900 */
[----:B------:R-:W2:Y:S01]  /*05f0*/  LDG.E R15, desc[UR4][R2.64+0x4] ;  /* 0x00000404020f7981 */ /* 0x000ea2000c1e1900 */
[----:B------:R-:W-:-:S03]  /*0600*/  IMAD.WIDE R10, R17, 0x4, R8 ;  /* 0x00000004110a7825 */ /* 0x000fc600078e0208 */
[----:B------:R-:W4:Y:S04]  /*0610*/  LDG.E R22, desc[UR4][R8.64] ;  /* 0x0000000408167981 */ /* 0x000f28000c1e1900 */
[----:B------:R-:W4:Y:S04]  /*0620*/  LDG.E R18, desc[UR4][R2.64+0x8] ;  /* 0x0000080402127981 */ /* 0x000f28000c1e1900 */
[----:B------:R-:W5:Y:S04]  /*0630*/  LDG.E R26, desc[UR4][R2.64+0xc] ;  /* 0x00000c04021a7981 */ /* 0x000f68000c1e1900 */
[----:B------:R-:W5:Y:S01]  /*0640*/  LDG.E R10, desc[UR4][R10.64] ;  /* 0x000000040a0a7981 */ /* 0x000f62000c1e1900 */
[----:B------:R-:W-:Y:S01]  /*0650*/  IADD3 R21, PT, PT, R21, 0x4, RZ ;  /* 0x0000000415157810 */ /* 0x000fe20007ffe0ff */
[----:B---3--:R-:W-:-:S04]  /*0660*/  FFMA R24, R13, R4, R24 ;  /* 0x000000040d187223 */ /* 0x008fc80000000018 */
[----:B--2---:R-:W-:-:S04]  /*0670*/  FFMA R15, R15, R6, R24 ;  /* 0x000000060f0f7223 */ /* 0x004fc80000000018 */
[----:B----4-:R-:W-:-:S04]  /*0680*/  FFMA R15, R18, R22, R15 ;  /* 0x00000016120f7223 */ /* 0x010fc8000000000f */
[----:B-----5:R-:W-:-:S07]  /*0690*/  FFMA R24, R26, R10, R15 ;  /* 0x0000000a1a187223 */ /* 0x020fce000000000f */
.L_x_3:
[----:B------:R-:W-:Y:S05]  /*06a0*/  @!P0 BRA `(.L_x_0) ;  /* 0x00000000007c8947 */ /* 0x000fea0003800000 */
[----:B------:R-:W-:Y:S01]  /*06b0*/  ISETP.NE.AND P1, PT, R14, 0x1, PT ;  /* 0x000000010e00780c */ /* 0x000fe20003f25270 */
[----:B------:R-:W0:Y:S01]  /*06c0*/  LDC.64 R10, c[0x0][0x380] ;  /* 0x0000e000ff0a7b82 */ /* 0x000e220000000a00 */
[----:B------:R-:W-:-:S04]  /*06d0*/  LOP3.LUT R19, R19, 0x1, RZ, 0xc0, !PT ;  /* 0x0000000113137812 */ /* 0x000fc800078ec0ff */
[----:B------:R-:W-:-:S03]  /*06e0*/  ISETP.NE.U32.AND P0, PT, R19, 0x1, PT ;  /* 0x000000011300780c */ /* 0x000fc60003f05070 */
[----:B------:R-:W1:Y:S04]  /*06f0*/  LDC.64 R8, c[0x0][0x388] ;  /* 0x0000e200ff087b82 */ /* 0x000e680000000a00 */
[CC--:B------:R-:W-:Y:S02]  /*0700*/  @P1 IADD3 R13, PT, PT, R20.reuse, R21.reuse, RZ ;  /* 0x00000015140d1210 */ /* 0x0c0fe40007ffe0ff */
[----:B------:R-:W-:Y:S02]  /*0710*/  @P1 IADD3 R12, P2, PT, R20, R21, RZ ;  /* 0x00000015140c1210 */ /* 0x000fe40007f5e0ff */
[----:B------:R-:W2:Y:S02]  /*0720*/  @P1 LDC.64 R2, c[0x0][0x380] ;  /* 0x0000e000ff021b82 */ /* 0x000ea40000000a00 */
[----:B------:R-:W-:-:S06]  /*0730*/  @P1 IADD3.X R14, PT, PT, RZ, RZ, RZ, P2, !PT ;  /* 0x000000ffff0e1210 */ /* 0x000fcc00017fe4ff */
[----:B------:R-:W3:Y:S01]  /*0740*/  LDC.64 R4, c[0x0][0x380] ;  /* 0x0000e000ff047b82 */ /* 0x000ee20000000a00 */
[----:B0-----:R-:W-:-:S04]  /*0750*/  @P1 IMAD.WIDE.U32 R10, R13, 0x4, R10 ;  /* 0x000000040d0a1825 */ /* 0x001fc800078e000a */
[C---:B------:R-:W-:Y:S01]  /*0760*/  @P1 IMAD R13, R21.reuse, R17, R16 ;  /* 0x00000011150d1224 */ /* 0x040fe200078e0210 */
[----:B------:R-:W-:Y:S01]  /*0770*/  @P1 IADD3 R21, PT, PT, R21, 0x2, RZ ;  /* 0x0000000215151810 */ /* 0x000fe20007ffe0ff */
[----:B------:R-:W4:Y:S01]  /*0780*/  @P1 LDG.E R11, desc[UR4][R10.64] ;  /* 0x000000040a0b1981 */ /* 0x000f22000c1e1900 */
[----:B------:R-:W0:Y:S01]  /*0790*/  LDC.64 R6, c[0x0][0x388] ;  /* 0x0000e200ff067b82 */ /* 0x000e220000000a00 */
[----:B-1----:R-:W-:Y:S01]  /*07a0*/  @P1 IMAD.WIDE R8, R13, 0x4, R8 ;  /* 0x000000040d081825 */ /* 0x002fe200078e0208 */
[----:B------:R-:W-:Y:S02]  /*07b0*/  @!P0 IADD3 R15, PT, PT, R20, R21, RZ ;  /* 0x00000015140f8210 */ /* 0x000fe40007ffe0ff */
[----:B--2---:R-:W-:Y:S01]  /*07c0*/  @P1 LEA R2, P2, R12, R2, 0x2 ;  /* 0x000000020c021211 */ /* 0x004fe200078410ff */
[----:B------:R-:W-:-:S03]  /*07d0*/  @!P0 IMAD R21, R21, R17, R16 ;  /* 0x0000001115158224 */ /* 0x000fc600078e0210 */
[----:B------:R-:W-:Y:S01]  /*07e0*/  @P1 LEA.HI.X R3, R12, R3, R14, 0x2, P2 ;  /* 0x000000030c031211 */ /* 0x000fe200010f140e */
[----:B------:R-:W-:Y:S01]  /*07f0*/  @P1 IMAD.WIDE R12, R17, 0x4, R8 ;  /* 0x00000004110c1825 */ /* 0x000fe200078e0208 */
[----:B------:R-:W4:Y:S03]  /*0800*/  @P1 LDG.E R14, desc[UR4][R8.64] ;  /* 0x00000004080e1981 */ /* 0x000f26000c1e1900 */
[----:B---3--:R-:W-:Y:S01]  /*0810*/  @!P0 IMAD.WIDE.U32 R4, R15, 0x4, R4 ;  /* 0x000000040f048825 */ /* 0x008fe200078e0004 */
[----:B------:R-:W2:Y:S04]  /*0820*/  @P1 LDG.E R2, desc[UR4][R2.64+0x4] ;  /* 0x0000040402021981 */ /* 0x000ea8000c1e1900 */
[----:B------:R-:W2:Y:S01]  /*0830*/  @P1 LDG.E R12, desc[UR4][R12.64] ;  /* 0x000000040c0c1981 */ /* 0x000ea2000c1e1900 */
[----:B0-----:R-:W-:-:S03]  /*0840*/  @!P0 IMAD.WIDE R6, R21, 0x4, R6 ;  /* 0x0000000415068825 */ /* 0x001fc600078e0206 */
[----:B------:R-:W3:Y:S04]  /*0850*/  @!P0 LDG.E R5, desc[UR4][R4.64] ;  /* 0x0000000404058981 */ /* 0x000ee8000c1e1900 */
[----:B------:R-:W3:Y:S01]  /*0860*/  @!P0 LDG.E R6, desc[UR4][R6.64] ;  /* 0x0000000406068981 */ /* 0x000ee2000c1e1900 */
[----:B----4-:R-:W-:-:S04]  /*0870*/  @P1 FFMA R11, R11, R14, R24 ;  /* 0x0000000e0b0b1223 */ /* 0x010fc80000000018 */
[----:B--2---:R-:W-:-:S04]  /*0880*/  @P1 FFMA R24, R2, R12, R11 ;  /* 0x0000000c02181223 */ /* 0x004fc8000000000b */
[----:B---3--:R-:W-:-:S07]  /*0890*/  @!P0 FFMA R24, R5, R6, R24 ;  /* 0x0000000605188223 */ /* 0x008fce0000000018 */
.L_x_0:
[----:B------:R-:W0:Y:S01]  /*08a0*/  LDC.64 R2, c[0x0][0x390] ;  /* 0x0000e400ff027b82 */ /* 0x000e220000000a00 */
[----:B------:R-:W-:-:S04]  /*08b0*/  IMAD R17, R0, R17, R16 ;  /* 0x0000001100117224 */ /* 0x000fc800078e0210 */
[----:B0-----:R-:W-:-:S05]  /*08c0*/  IMAD.WIDE R2, R17, 0x4, R2 ;  /* 0x0000000411027825 */ /* 0x001fca00078e0202 */
[----:B------:R-:W-:Y:S01]  /*08d0*/  STG.E desc[UR4][R2.64], R24 ;  /* 0x0000001802007986 */ /* 0x000fe2000c101904 */
[----:B------:R-:W-:Y:S05]  /*08e0*/  EXIT ;  /* 0x000000000000794d */ /* 0x000fea0003800000 */
.L_x_4:
[----:B------:R-:W-:-:S00]  /*08f0*/  BRA `(.L_x_4) ;  /* 0xfffffffc00fc7947 */ /* 0x000fc0000383ffff */
[----:B------:R-:W-:-:S00]  /*0900*/  NOP ;  /* 0x0000000000007918 */ /* 0x000fc00000000000 */
[----:B------:R-:W-:-:S00]  /*0910*/  NOP ;  /* 0x0000000000007918 */ /* 0x000fc00000000000 */
[----:B------:R-:W-:-:S00]  /*0920*/  NOP ;  /* 0x0000000000007918 */ /* 0x000fc00000000000 */
[----:B------:R-:W-:-:S00]  /*0930*/  NOP ;  /* 0x0000000000007918 */ /* 0x000fc00000000000 */
[----:B------:R-:W-:-:S00]  /*0940*/  NOP ;  /* 0x0000000000007918 */ /* 0x000fc00000000000 */
[----:B------:R-:W-:-:S00]  /*0950*/  NOP ;  /* 0x0000000000007918 */ /* 0x000fc00000000000 */
[----:B------:R-:W-:-:S00]  /*0960*/  NOP ;  /* 0x0000000000007918 */ /* 0x000fc00000000000 */
[----:B------:R-:W-:-:S00]  /*0970*/  NOP ;  /* 0x0000000000007918 */ /* 0x000fc00000000000 */
.L_x_6:


//--------------------- .text._Z13cudaMatrixAddPfS_S_ii --------------------------
	.section	.text._Z13cudaMatrixAddPfS_S_ii,"ax",@progbits
	.align	128
        .global         _Z13cudaMatrixAddPfS_S_ii
        .type           _Z13cudaMatrixAddPfS_S_ii,@function
        .size           _Z13cudaMatrixAddPfS_S_ii,(.L_x_7 - _Z13cudaMatrixAddPfS_S_ii)
        .other          _Z13cudaMatrixAddPfS_S_ii,@"STO_CUDA_ENTRY STV_DEFAULT"
_Z13cudaMatrixAddPfS_S_ii:
.text._Z13cudaMatrixAddPfS_S_ii:
[----:B------:R-:W-:Y:S01]  /*0000*/  LDC R1, c[0x0][0x37c] ;  /* 0x0000df00ff017b82 */ /* 0x000fe20000000800 */
[----:B------:R-:W0:Y:S07]  /*0010*/  S2R R9, SR_TID.X ;  /* 0x0000000000097919 */ /* 0x000e2e0000002100 */
[----:B------:R-:W0:Y:S01]  /*0020*/  S2UR UR6, SR_CTAID.X ;  /* 0x00000000000679c3 */ /* 0x000e220000002500 */
[----:B------:R-:W1:Y:S07]  /*0030*/  LDCU.64 UR4, c[0x0][0x358] ;  /* 0x00006b00ff0477ac */ /* 0x000e6e0008000a00 */
[----:B------:R-:W0:Y:S08]  /*0040*/  LDC R0, c[0x0][0x39c] ;  /* 0x0000e700ff007b82 */ /* 0x000e300000000800 */
[----:B------:R-:W2:Y:S08]  /*0050*/  LDC.64 R2, c[0x0][0x380] ;  /* 0x0000e000ff027b82 */ /* 0x000eb00000000a00 */
[----:B------:R-:W3:Y:S01]  /*0060*/  LDC.64 R4, c[0x0][0x388] ;  /* 0x0000e200ff047b82 */ /* 0x000ee20000000a00 */
[----:B0-----:R-:W-:-:S07]  /*0070*/  IMAD R9, R9, R0, UR6 ;  /* 0x0000000609097e24 */ /* 0x001fce000f8e0200 */
[----:B------:R-:W0:Y:S01]  /*0080*/  LDC.64 R6, c[0x0][0x390] ;  /* 0x0000e400ff067b82 */ /* 0x000e220000000a00 */
[----:B--2---:R-:W-:-:S06]  /*0090*/  IMAD.WIDE R2, R9, 0x4, R2 ;  /* 0x0000000409027825 */ /* 0x004fcc00078e0202 */
[----:B-1----:R-:W2:Y:S01]  /*00a0*/  LDG.E R2, desc[UR4][R2.64] ;  /* 0x0000000402027981 */ /* 0x002ea2000c1e1900 */
[----:B---3--:R-:W-:-:S06]  /*00b0*/  IMAD.WIDE R4, R9, 0x4, R4 ;  /* 0x0000000409047825 */ /* 0x008fcc00078e0204 */
[----:B------:R-:W2:Y:S01]  /*00c0*/  LDG.E R5, desc[UR4][R4.64] ;  /* 0x0000000404057981 */ /* 0x000ea2000c1e1900 */
[----:B0-----:R-:W-:-:S04]  /*00d0*/  IMAD.WIDE R6, R9, 0x4, R6 ;  /* 0x0000000409067825 */ /* 0x001fc800078e0206 */
[----:B--2---:R-:W-:-:S05]  /*00e0*/  FADD R9, R2, R5 ;  /* 0x0000000502097221 */ /* 0x004fca0000000000 */
[----:B------:R-:W-:Y:S01]  /*00f0*/  STG.E desc[UR4][R6.64], R9 ;  /* 0x0000000906007986 */ /* 0x000fe2000c101904 */
[----:B------:R-:W-:Y:S05]  /*0100*/  EXIT ;  /* 0x000000000000794d */ /* 0x000fea0003800000 */
.L_x_5:
        /* <DEDUP_REMOVED lines=15> */
.L_x_7:


//--------------------- .nv.shared.reserved.0     --------------------------
	.section	.nv.shared.reserved.0,"aw",@nobits
	.weak		__nv_reservedSMEM_offset_0_alias
	.size		__nv_reservedSMEM_offset_0_alias, 0, 64
	.other		__nv_reservedSMEM_offset_0_alias,@"STO_CUDA_RESERVED_SHARED STV_DEFAULT"
__nv_reservedSMEM_offset_0_alias:
	.zero		0
	.zero		64


//--------------------- .nv.constant0._Z14cudaMatrixMultPfS_S_ii --------------------------
	.section	.nv.constant0._Z14cudaMatrixMultPfS_S_ii,"a",@progbits
	.sectionflags	@""
	.align	4
.nv.constant0._Z14cudaMatrixMultPfS_S_ii:
	.zero		928


//--------------------- .nv.constant0._Z13cudaMatrixAddPfS_S_ii --------------------------
	.section	.nv.constant0._Z13cudaMatrixAddPfS_S_ii,"a",@progbits
	.sectionflags	@""
	.align	4
.nv.constant0._Z13cudaMatrixAddPfS_S_ii:
	.zero		928


//--------------------- SYMBOLS --------------------------

	.type		.nv.reservedSmem.offset0,@object
	.size		.nv.reservedSmem.offset0,0x4
